//
// Generated by NVIDIA NVVM Compiler
//
// Compiler Build ID: CL-36424714
// Cuda compilation tools, release 13.0, V13.0.88
// Based on NVVM 20.0.0
//

.version 9.0
.target sm_100
.address_size 64

	// .globl	_ZN3cub18CUB_300001_SM_10006detail11EmptyKernelIvEEvv
.global .align 1 .b8 _ZN41_INTERNAL_6e8a9f0d_4_k_cu_b4ef4cdc_1478624cuda3std3__45__cpo5beginE[1];
.global .align 1 .b8 _ZN41_INTERNAL_6e8a9f0d_4_k_cu_b4ef4cdc_1478624cuda3std3__45__cpo3endE[1];
.global .align 1 .b8 _ZN41_INTERNAL_6e8a9f0d_4_k_cu_b4ef4cdc_1478624cuda3std3__45__cpo6cbeginE[1];
.global .align 1 .b8 _ZN41_INTERNAL_6e8a9f0d_4_k_cu_b4ef4cdc_1478624cuda3std3__45__cpo4cendE[1];
.global .align 1 .b8 _ZN41_INTERNAL_6e8a9f0d_4_k_cu_b4ef4cdc_1478624cuda3std3__45__cpo6rbeginE[1];
.global .align 1 .b8 _ZN41_INTERNAL_6e8a9f0d_4_k_cu_b4ef4cdc_1478624cuda3std3__45__cpo4rendE[1];
.global .align 1 .b8 _ZN41_INTERNAL_6e8a9f0d_4_k_cu_b4ef4cdc_1478624cuda3std3__45__cpo7crbeginE[1];
.global .align 1 .b8 _ZN41_INTERNAL_6e8a9f0d_4_k_cu_b4ef4cdc_1478624cuda3std3__45__cpo5crendE[1];
.global .align 1 .b8 _ZN41_INTERNAL_6e8a9f0d_4_k_cu_b4ef4cdc_1478624cuda3std3__443_GLOBAL__N__6e8a9f0d_4_k_cu_b4ef4cdc_1478626ignoreE[1];
.global .align 1 .b8 _ZN41_INTERNAL_6e8a9f0d_4_k_cu_b4ef4cdc_1478624cuda3std3__419piecewise_constructE[1];
.global .align 1 .b8 _ZN41_INTERNAL_6e8a9f0d_4_k_cu_b4ef4cdc_1478624cuda3std3__48in_placeE[1];
.global .align 1 .b8 _ZN41_INTERNAL_6e8a9f0d_4_k_cu_b4ef4cdc_1478624cuda3std3__420unreachable_sentinelE[1];
.global .align 1 .b8 _ZN41_INTERNAL_6e8a9f0d_4_k_cu_b4ef4cdc_1478624cuda3std3__47nulloptE[1];
.global .align 1 .b8 _ZN41_INTERNAL_6e8a9f0d_4_k_cu_b4ef4cdc_1478624cuda3std3__48unexpectE[1];
.global .align 1 .b8 _ZN41_INTERNAL_6e8a9f0d_4_k_cu_b4ef4cdc_1478624cuda3std6ranges3__45__cpo4swapE[1];
.global .align 1 .b8 _ZN41_INTERNAL_6e8a9f0d_4_k_cu_b4ef4cdc_1478624cuda3std6ranges3__45__cpo9iter_moveE[1];
.global .align 1 .b8 _ZN41_INTERNAL_6e8a9f0d_4_k_cu_b4ef4cdc_1478624cuda3std6ranges3__45__cpo5beginE[1];
.global .align 1 .b8 _ZN41_INTERNAL_6e8a9f0d_4_k_cu_b4ef4cdc_1478624cuda3std6ranges3__45__cpo3endE[1];
.global .align 1 .b8 _ZN41_INTERNAL_6e8a9f0d_4_k_cu_b4ef4cdc_1478624cuda3std6ranges3__45__cpo6cbeginE[1];
.global .align 1 .b8 _ZN41_INTERNAL_6e8a9f0d_4_k_cu_b4ef4cdc_1478624cuda3std6ranges3__45__cpo4cendE[1];
.global .align 1 .b8 _ZN41_INTERNAL_6e8a9f0d_4_k_cu_b4ef4cdc_1478624cuda3std6ranges3__45__cpo7advanceE[1];
.global .align 1 .b8 _ZN41_INTERNAL_6e8a9f0d_4_k_cu_b4ef4cdc_1478624cuda3std6ranges3__45__cpo9iter_swapE[1];
.global .align 1 .b8 _ZN41_INTERNAL_6e8a9f0d_4_k_cu_b4ef4cdc_1478624cuda3std6ranges3__45__cpo4nextE[1];
.global .align 1 .b8 _ZN41_INTERNAL_6e8a9f0d_4_k_cu_b4ef4cdc_1478624cuda3std6ranges3__45__cpo4prevE[1];
.global .align 1 .b8 _ZN41_INTERNAL_6e8a9f0d_4_k_cu_b4ef4cdc_1478624cuda3std6ranges3__45__cpo4dataE[1];
.global .align 1 .b8 _ZN41_INTERNAL_6e8a9f0d_4_k_cu_b4ef4cdc_1478624cuda3std6ranges3__45__cpo5cdataE[1];
.global .align 1 .b8 _ZN41_INTERNAL_6e8a9f0d_4_k_cu_b4ef4cdc_1478624cuda3std6ranges3__45__cpo4sizeE[1];
.global .align 1 .b8 _ZN41_INTERNAL_6e8a9f0d_4_k_cu_b4ef4cdc_1478624cuda3std6ranges3__45__cpo5ssizeE[1];
.global .align 1 .b8 _ZN41_INTERNAL_6e8a9f0d_4_k_cu_b4ef4cdc_1478624cuda3std6ranges3__45__cpo8distanceE[1];
.global .align 1 .b8 _ZN41_INTERNAL_6e8a9f0d_4_k_cu_b4ef4cdc_1478626thrust24THRUST_300001_SM_1000_NS8cuda_cub3parE[1];
.global .align 1 .b8 _ZN41_INTERNAL_6e8a9f0d_4_k_cu_b4ef4cdc_1478626thrust24THRUST_300001_SM_1000_NS8cuda_cub10par_nosyncE[1];
.global .align 1 .b8 _ZN41_INTERNAL_6e8a9f0d_4_k_cu_b4ef4cdc_1478626thrust24THRUST_300001_SM_1000_NS6system6detail10sequential3seqE[1];
.global .align 1 .b8 _ZN41_INTERNAL_6e8a9f0d_4_k_cu_b4ef4cdc_1478626thrust24THRUST_300001_SM_1000_NS12placeholders2_1E[1];
.global .align 1 .b8 _ZN41_INTERNAL_6e8a9f0d_4_k_cu_b4ef4cdc_1478626thrust24THRUST_300001_SM_1000_NS12placeholders2_2E[1];
.global .align 1 .b8 _ZN41_INTERNAL_6e8a9f0d_4_k_cu_b4ef4cdc_1478626thrust24THRUST_300001_SM_1000_NS12placeholders2_3E[1];
.global .align 1 .b8 _ZN41_INTERNAL_6e8a9f0d_4_k_cu_b4ef4cdc_1478626thrust24THRUST_300001_SM_1000_NS12placeholders2_4E[1];
.global .align 1 .b8 _ZN41_INTERNAL_6e8a9f0d_4_k_cu_b4ef4cdc_1478626thrust24THRUST_300001_SM_1000_NS12placeholders2_5E[1];
.global .align 1 .b8 _ZN41_INTERNAL_6e8a9f0d_4_k_cu_b4ef4cdc_1478626thrust24THRUST_300001_SM_1000_NS12placeholders2_6E[1];
.global .align 1 .b8 _ZN41_INTERNAL_6e8a9f0d_4_k_cu_b4ef4cdc_1478626thrust24THRUST_300001_SM_1000_NS12placeholders2_7E[1];
.global .align 1 .b8 _ZN41_INTERNAL_6e8a9f0d_4_k_cu_b4ef4cdc_1478626thrust24THRUST_300001_SM_1000_NS12placeholders2_8E[1];
.global .align 1 .b8 _ZN41_INTERNAL_6e8a9f0d_4_k_cu_b4ef4cdc_1478626thrust24THRUST_300001_SM_1000_NS12placeholders2_9E[1];
.global .align 1 .b8 _ZN41_INTERNAL_6e8a9f0d_4_k_cu_b4ef4cdc_1478626thrust24THRUST_300001_SM_1000_NS12placeholders3_10E[1];
.global .align 1 .b8 _ZN41_INTERNAL_6e8a9f0d_4_k_cu_b4ef4cdc_1478626thrust24THRUST_300001_SM_1000_NS3seqE[1];

.visible .entry _ZN3cub18CUB_300001_SM_10006detail11EmptyKernelIvEEvv()
{


	ret;

}


// ===== COMPILED SASS (sm_100) =====

	.target	sm_100

	.elftype	@"ET_EXEC"


//--------------------- .note.nv.tkinfo           --------------------------
	.section	.note.nv.tkinfo,"",@"SHT_NOTE"
	.sectionflags	@"SHF_NOTE_NV_TKINFO"
	.tkinfo
        /*0018*/ 	.word	0x00000002
        /*0030*/ 	.string	""
        /*0030*/ 	.string	"ptxas"
        /*0030*/ 	.string	"Cuda compilation tools, release 13.0, V13.0.88"
        /*0030*/ 	.string	"Build cuda_13.0.r13.0/compiler.36424714_0"
        /*0030*/ 	.string	"-arch sm_100 -m 64 "



//--------------------- .note.nv.cuinfo           --------------------------
	.section	.note.nv.cuinfo,"",@"SHT_NOTE"
	.sectionflags	@"SHF_NOTE_NV_CUINFO"
        /*0018*/ 	.short	0x0002
        /*001a*/ 	.short	0x0064
        /*001c*/ 	.short	0x0082
	.zero		2


//--------------------- .nv.info                  --------------------------
	.section	.nv.info,"",@"SHT_CUDA_INFO"
	.align	4


	//----- nvinfo : EIATTR_REGCOUNT
	.align		4
        /*0000*/ 	.byte	0x04, 0x2f
        /*0002*/ 	.short	(.L_44 - .L_43)
	.align		4
.L_43:
        /*0004*/ 	.word	index@(_ZN3cub18CUB_300001_SM_10006detail11EmptyKernelIvEEvv)
        /*0008*/ 	.word	0x00000004


	//----- nvinfo : EIATTR_FRAME_SIZE
	.align		4
.L_44:
        /*000c*/ 	.byte	0x04, 0x11
        /*000e*/ 	.short	(.L_46 - .L_45)
	.align		4
.L_45:
        /*0010*/ 	.word	index@(_ZN3cub18CUB_300001_SM_10006detail11EmptyKernelIvEEvv)
        /*0014*/ 	.word	0x00000000


	//----- nvinfo : EIATTR_MIN_STACK_SIZE
	.align		4
.L_46:
        /*0018*/ 	.byte	0x04, 0x12
        /*001a*/ 	.short	(.L_48 - .L_47)
	.align		4
.L_47:
        /*001c*/ 	.word	index@(_ZN3cub18CUB_300001_SM_10006detail11EmptyKernelIvEEvv)
        /*0020*/ 	.word	0x00000000
.L_48:


//--------------------- .nv.compat                --------------------------
	.section	.nv.compat,"",@"SHT_CUDA_COMPAT_INFO"
	.align	4
        /*0000*/ 	.byte	0x02, 0x09, 0x00, 0x00, 0x02, 0x02, 0x01, 0x00, 0x02, 0x05, 0x05, 0x00, 0x03, 0x07, 0x01, 0x01
        /*0010*/ 	.byte	0x02, 0x03, 0x00, 0x00, 0x02, 0x06, 0x01, 0x00, 0x04, 0x0b, 0x08, 0x00, 0x09, 0x00, 0x00, 0x00
        /*0020*/ 	.byte	0x00, 0x00, 0x00, 0x00


//--------------------- .nv.info._ZN3cub18CUB_300001_SM_10006detail11EmptyKernelIvEEvv --------------------------
	.section	.nv.info._ZN3cub18CUB_300001_SM_10006detail11EmptyKernelIvEEvv,"",@"SHT_CUDA_INFO"
	.sectionflags	@""
	.align	4


	//----- nvinfo : EIATTR_CUDA_API_VERSION
	.align		4
        /*0000*/ 	.byte	0x04, 0x37
        /*0002*/ 	.short	(.L_50 - .L_49)
.L_49:
        /*0004*/ 	.word	0x00000082


	//----- nvinfo : EIATTR_SPARSE_MMA_MASK
	.align		4
.L_50:
        /*0008*/ 	.byte	0x03, 0x50
        /*000a*/ 	.short	0x0000


	//----- nvinfo : EIATTR_MAXREG_COUNT
	.align		4
        /*000c*/ 	.byte	0x03, 0x1b
        /*000e*/ 	.short	0x00ff


	//----- nvinfo : EIATTR_MERCURY_ISA_VERSION
	.align		4
        /*0010*/ 	.byte	0x03, 0x5f
        /*0012*/ 	.short	0x0101


	//----- nvinfo : EIATTR_VRC_CTA_INIT_COUNT
	.align		4
        /*0014*/ 	.byte	0x02, 0x4a
	.zero		1
	.zero		1


	//----- nvinfo : EIATTR_EXIT_INSTR_OFFSETS
	.align		4
        /*0018*/ 	.byte	0x04, 0x1c
        /*001a*/ 	.short	(.L_52 - .L_51)


	//   ....[0]....
.L_51:
        /*001c*/ 	.word	0x00000010


	//----- nvinfo : EIATTR_SW_WAR
	.align		4
.L_52:
        /*0020*/ 	.byte	0x04, 0x36
        /*0022*/ 	.short	(.L_54 - .L_53)
.L_53:
        /*0024*/ 	.word	0x00000008
.L_54:


//--------------------- .nv.callgraph             --------------------------
	.section	.nv.callgraph,"",@"SHT_CUDA_CALLGRAPH"
	.align	4
	.sectionentsize	8
	.align		4
        /*0000*/ 	.word	0x00000000
	.align		4
        /*0004*/ 	.word	0xffffffff
	.align		4
        /*0008*/ 	.word	0x00000000
	.align		4
        /*000c*/ 	.word	0xfffffffe
	.align		4
        /*0010*/ 	.word	0x00000000
	.align		4
        /*0014*/ 	.word	0xfffffffd
	.align		4
        /*0018*/ 	.word	0x00000000
	.align		4
        /*001c*/ 	.word	0xfffffffc


//--------------------- .nv.constant4             --------------------------
	.section	.nv.constant4,"a",@progbits
	.align	8
	.align		8
.nv.constant4:
        /*0000*/ 	.dword	_ZN41_INTERNAL_6e8a9f0d_4_k_cu_b4ef4cdc_1481204cuda3std3__45__cpo5beginE
	.align		8
        /*0008*/ 	.dword	_ZN41_INTERNAL_6e8a9f0d_4_k_cu_b4ef4cdc_1481204cuda3std3__45__cpo3endE
	.align		8
        /*0010*/ 	.dword	_ZN41_INTERNAL_6e8a9f0d_4_k_cu_b4ef4cdc_1481204cuda3std3__45__cpo6cbeginE
	.align		8
        /*0018*/ 	.dword	_ZN41_INTERNAL_6e8a9f0d_4_k_cu_b4ef4cdc_1481204cuda3std3__45__cpo4cendE
	.align		8
        /*0020*/ 	.dword	_ZN41_INTERNAL_6e8a9f0d_4_k_cu_b4ef4cdc_1481204cuda3std3__45__cpo6rbeginE
	.align		8
        /*0028*/ 	.dword	_ZN41_INTERNAL_6e8a9f0d_4_k_cu_b4ef4cdc_1481204cuda3std3__45__cpo4rendE
	.align		8
        /*0030*/ 	.dword	_ZN41_INTERNAL_6e8a9f0d_4_k_cu_b4ef4cdc_1481204cuda3std3__45__cpo7crbeginE
	.align		8
        /*0038*/ 	.dword	_ZN41_INTERNAL_6e8a9f0d_4_k_cu_b4ef4cdc_1481204cuda3std3__45__cpo5crendE
	.align		8
        /*0040*/ 	.dword	_ZN41_INTERNAL_6e8a9f0d_4_k_cu_b4ef4cdc_1481204cuda3std3__443_GLOBAL__N__6e8a9f0d_4_k_cu_b4ef4cdc_1481206ignoreE
	.align		8
        /*0048*/ 	.dword	_ZN41_INTERNAL_6e8a9f0d_4_k_cu_b4ef4cdc_1481204cuda3std3__419piecewise_constructE
	.align		8
        /*0050*/ 	.dword	_ZN41_INTERNAL_6e8a9f0d_4_k_cu_b4ef4cdc_1481204cuda3std3__48in_placeE
	.align		8
        /*0058*/ 	.dword	_ZN41_INTERNAL_6e8a9f0d_4_k_cu_b4ef4cdc_1481204cuda3std3__420unreachable_sentinelE
	.align		8
        /*0060*/ 	.dword	_ZN41_INTERNAL_6e8a9f0d_4_k_cu_b4ef4cdc_1481204cuda3std3__47nulloptE
	.align		8
        /*0068*/ 	.dword	_ZN41_INTERNAL_6e8a9f0d_4_k_cu_b4ef4cdc_1481204cuda3std3__48unexpectE
	.align		8
        /*0070*/ 	.dword	_ZN41_INTERNAL_6e8a9f0d_4_k_cu_b4ef4cdc_1481204cuda3std6ranges3__45__cpo4swapE
	.align		8
        /*0078*/ 	.dword	_ZN41_INTERNAL_6e8a9f0d_4_k_cu_b4ef4cdc_1481204cuda3std6ranges3__45__cpo9iter_moveE
	.align		8
        /*0080*/ 	.dword	_ZN41_INTERNAL_6e8a9f0d_4_k_cu_b4ef4cdc_1481204cuda3std6ranges3__45__cpo5beginE
	.align		8
        /*0088*/ 	.dword	_ZN41_INTERNAL_6e8a9f0d_4_k_cu_b4ef4cdc_1481204cuda3std6ranges3__45__cpo3endE
	.align		8
        /*0090*/ 	.dword	_ZN41_INTERNAL_6e8a9f0d_4_k_cu_b4ef4cdc_1481204cuda3std6ranges3__45__cpo6cbeginE
	.align		8
        /*0098*/ 	.dword	_ZN41_INTERNAL_6e8a9f0d_4_k_cu_b4ef4cdc_1481204cuda3std6ranges3__45__cpo4cendE
	.align		8
        /*00a0*/ 	.dword	_ZN41_INTERNAL_6e8a9f0d_4_k_cu_b4ef4cdc_1481204cuda3std6ranges3__45__cpo7advanceE
	.align		8
        /*00a8*/ 	.dword	_ZN41_INTERNAL_6e8a9f0d_4_k_cu_b4ef4cdc_1481204cuda3std6ranges3__45__cpo9iter_swapE
	.align		8
        /*00b0*/ 	.dword	_ZN41_INTERNAL_6e8a9f0d_4_k_cu_b4ef4cdc_1481204cuda3std6ranges3__45__cpo4nextE
	.align		8
        /*00b8*/ 	.dword	_ZN41_INTERNAL_6e8a9f0d_4_k_cu_b4ef4cdc_1481204cuda3std6ranges3__45__cpo4prevE
	.align		8
        /*00c0*/ 	.dword	_ZN41_INTERNAL_6e8a9f0d_4_k_cu_b4ef4cdc_1481204cuda3std6ranges3__45__cpo4dataE
	.align		8
        /*00c8*/ 	.dword	_ZN41_INTERNAL_6e8a9f0d_4_k_cu_b4ef4cdc_1481204cuda3std6ranges3__45__cpo5cdataE
	.align		8
        /*00d0*/ 	.dword	_ZN41_INTERNAL_6e8a9f0d_4_k_cu_b4ef4cdc_1481204cuda3std6ranges3__45__cpo4sizeE
	.align		8
        /*00d8*/ 	.dword	_ZN41_INTERNAL_6e8a9f0d_4_k_cu_b4ef4cdc_1481204cuda3std6ranges3__45__cpo5ssizeE
	.align		8
        /*00e0*/ 	.dword	_ZN41_INTERNAL_6e8a9f0d_4_k_cu_b4ef4cdc_1481204cuda3std6ranges3__45__cpo8distanceE
	.align		8
        /*00e8*/ 	.dword	_ZN41_INTERNAL_6e8a9f0d_4_k_cu_b4ef4cdc_1481206thrust24THRUST_300001_SM_1000_NS8cuda_cub3parE
	.align		8
        /*00f0*/ 	.dword	_ZN41_INTERNAL_6e8a9f0d_4_k_cu_b4ef4cdc_1481206thrust24THRUST_300001_SM_1000_NS8cuda_cub10par_nosyncE
	.align		8
        /*00f8*/ 	.dword	_ZN41_INTERNAL_6e8a9f0d_4_k_cu_b4ef4cdc_1481206thrust24THRUST_300001_SM_1000_NS6system6detail10sequential3seqE
	.align		8
        /*0100*/ 	.dword	_ZN41_INTERNAL_6e8a9f0d_4_k_cu_b4ef4cdc_1481206thrust24THRUST_300001_SM_1000_NS12placeholders2_1E
	.align		8
        /*0108*/ 	.dword	_ZN41_INTERNAL_6e8a9f0d_4_k_cu_b4ef4cdc_1481206thrust24THRUST_300001_SM_1000_NS12placeholders2_2E
	.align		8
        /*0110*/ 	.dword	_ZN41_INTERNAL_6e8a9f0d_4_k_cu_b4ef4cdc_1481206thrust24THRUST_300001_SM_1000_NS12placeholders2_3E
	.align		8
        /*0118*/ 	.dword	_ZN41_INTERNAL_6e8a9f0d_4_k_cu_b4ef4cdc_1481206thrust24THRUST_300001_SM_1000_NS12placeholders2_4E
	.align		8
        /*0120*/ 	.dword	_ZN41_INTERNAL_6e8a9f0d_4_k_cu_b4ef4cdc_1481206thrust24THRUST_300001_SM_1000_NS12placeholders2_5E
	.align		8
        /*0128*/ 	.dword	_ZN41_INTERNAL_6e8a9f0d_4_k_cu_b4ef4cdc_1481206thrust24THRUST_300001_SM_1000_NS12placeholders2_6E
	.align		8
        /*0130*/ 	.dword	_ZN41_INTERNAL_6e8a9f0d_4_k_cu_b4ef4cdc_1481206thrust24THRUST_300001_SM_1000_NS12placeholders2_7E
	.align		8
        /*0138*/ 	.dword	_ZN41_INTERNAL_6e8a9f0d_4_k_cu_b4ef4cdc_1481206thrust24THRUST_300001_SM_1000_NS12placeholders2_8E
	.align		8
        /*0140*/ 	.dword	_ZN41_INTERNAL_6e8a9f0d_4_k_cu_b4ef4cdc_1481206thrust24THRUST_300001_SM_1000_NS12placeholders2_9E
	.align		8
        /*0148*/ 	.dword	_ZN41_INTERNAL_6e8a9f0d_4_k_cu_b4ef4cdc_1481206thrust24THRUST_300001_SM_1000_NS12placeholders3_10E
	.align		8
        /*0150*/ 	.dword	_ZN41_INTERNAL_6e8a9f0d_4_k_cu_b4ef4cdc_1481206thrust24THRUST_300001_SM_1000_NS3seqE


//--------------------- .text._ZN3cub18CUB_300001_SM_10006detail11EmptyKernelIvEEvv --------------------------
	.section	.text._ZN3cub18CUB_300001_SM_10006detail11EmptyKernelIvEEvv,"ax",@progbits
	.align	128
        .global         _ZN3cub18CUB_300001_SM_10006detail11EmptyKernelIvEEvv
        .type           _ZN3cub18CUB_300001_SM_10006detail11EmptyKernelIvEEvv,@function
        .size           _ZN3cub18CUB_300001_SM_10006detail11EmptyKernelIvEEvv,(.L_x_1 - _ZN3cub18CUB_300001_SM_10006detail11EmptyKernelIvEEvv)
        .other          _ZN3cub18CUB_300001_SM_10006detail11EmptyKernelIvEEvv,@"STO_CUDA_ENTRY STV_DEFAULT"
_ZN3cub18CUB_300001_SM_10006detail11EmptyKernelIvEEvv:
.text._ZN3cub18CUB_300001_SM_10006detail11EmptyKernelIvEEvv:
[----:B------:R-:W-:Y:S01]  /*0000*/  LDC R1, c[0x0][0x37c] ;  /* 0x0000df00ff017b82 */ /* 0x000fe20000000800 */
[----:B------:R-:W-:Y:S05]  /*0010*/  EXIT ;  /* 0x000000000000794d */ /* 0x000fea0003800000 */
.L_x_0:
[----:B------:R-:W-:-:S00]  /*0020*/  BRA `(.L_x_0) ;  /* 0xfffffffc00fc7947 */ /* 0x000fc0000383ffff */
[----:B------:R-:W-:-:S00]  /*0030*/  NOP ;  /* 0x0000000000007918 */ /* 0x000fc00000000000 */
        /* <DEDUP_REMOVED lines=12> */
.L_x_1:


//--------------------- .nv.shared.reserved.0     --------------------------
	.section	.nv.shared.reserved.0,"aw",@nobits
	.weak		__nv_reservedSMEM_offset_0_alias
	.size		__nv_reservedSMEM_offset_0_alias, 0, 64
	.other		__nv_reservedSMEM_offset_0_alias,@"STO_CUDA_RESERVED_SHARED STV_DEFAULT"
__nv_reservedSMEM_offset_0_alias:
	.zero		0
	.zero		64


//--------------------- .nv.global                --------------------------
	.section	.nv.global,"aw",@nobits
.nv.global:
	.type		_ZN41_INTERNAL_6e8a9f0d_4_k_cu_b4ef4cdc_1481206thrust24THRUST_300001_SM_1000_NS3seqE,@object
	.size		_ZN41_INTERNAL_6e8a9f0d_4_k_cu_b4ef4cdc_1481206thrust24THRUST_300001_SM_1000_NS3seqE,(_ZN41_INTERNAL_6e8a9f0d_4_k_cu_b4ef4cdc_1481204cuda3std3__48in_placeE - _ZN41_INTERNAL_6e8a9f0d_4_k_cu_b4ef4cdc_1481206thrust24THRUST_300001_SM_1000_NS3seqE)
_ZN41_INTERNAL_6e8a9f0d_4_k_cu_b4ef4cdc_1481206thrust24THRUST_300001_SM_1000_NS3seqE:
	.zero		1
	.type		_ZN41_INTERNAL_6e8a9f0d_4_k_cu_b4ef4cdc_1481204cuda3std3__48in_placeE,@object
	.size		_ZN41_INTERNAL_6e8a9f0d_4_k_cu_b4ef4cdc_1481204cuda3std3__48in_placeE,(_ZN41_INTERNAL_6e8a9f0d_4_k_cu_b4ef4cdc_1481204cuda3std6ranges3__45__cpo4sizeE - _ZN41_INTERNAL_6e8a9f0d_4_k_cu_b4ef4cdc_1481204cuda3std3__48in_placeE)
_ZN41_INTERNAL_6e8a9f0d_4_k_cu_b4ef4cdc_1481204cuda3std3__48in_placeE:
	.zero		1
	.type		_ZN41_INTERNAL_6e8a9f0d_4_k_cu_b4ef4cdc_1481204cuda3std6ranges3__45__cpo4sizeE,@object
	.size		_ZN41_INTERNAL_6e8a9f0d_4_k_cu_b4ef4cdc_1481204cuda3std6ranges3__45__cpo4sizeE,(_ZN41_INTERNAL_6e8a9f0d_4_k_cu_b4ef4cdc_1481206thrust24THRUST_300001_SM_1000_NS12placeholders2_3E - _ZN41_INTERNAL_6e8a9f0d_4_k_cu_b4ef4cdc_1481204cuda3std6ranges3__45__cpo4sizeE)
_ZN41_INTERNAL_6e8a9f0d_4_k_cu_b4ef4cdc_1481204cuda3std6ranges3__45__cpo4sizeE:
	.zero		1
	.type		_ZN41_INTERNAL_6e8a9f0d_4_k_cu_b4ef4cdc_1481206thrust24THRUST_300001_SM_1000_NS12placeholders2_3E,@object
	.size		_ZN41_INTERNAL_6e8a9f0d_4_k_cu_b4ef4cdc_1481206thrust24THRUST_300001_SM_1000_NS12placeholders2_3E,(_ZN41_INTERNAL_6e8a9f0d_4_k_cu_b4ef4cdc_1481204cuda3std3__45__cpo6cbeginE - _ZN41_INTERNAL_6e8a9f0d_4_k_cu_b4ef4cdc_1481206thrust24THRUST_300001_SM_1000_NS12placeholders2_3E)
_ZN41_INTERNAL_6e8a9f0d_4_k_cu_b4ef4cdc_1481206thrust24THRUST_300001_SM_1000_NS12placeholders2_3E:
	.zero		1
	.type		_ZN41_INTERNAL_6e8a9f0d_4_k_cu_b4ef4cdc_1481204cuda3std3__45__cpo6cbeginE,@object
	.size		_ZN41_INTERNAL_6e8a9f0d_4_k_cu_b4ef4cdc_1481204cuda3std3__45__cpo6cbeginE,(_ZN41_INTERNAL_6e8a9f0d_4_k_cu_b4ef4cdc_1481204cuda3std6ranges3__45__cpo6cbeginE - _ZN41_INTERNAL_6e8a9f0d_4_k_cu_b4ef4cdc_1481204cuda3std3__45__cpo6cbeginE)
_ZN41_INTERNAL_6e8a9f0d_4_k_cu_b4ef4cdc_1481204cuda3std3__45__cpo6cbeginE:
	.zero		1
	.type		_ZN41_INTERNAL_6e8a9f0d_4_k_cu_b4ef4cdc_1481204cuda3std6ranges3__45__cpo6cbeginE,@object
	.size		_ZN41_INTERNAL_6e8a9f0d_4_k_cu_b4ef4cdc_1481204cuda3std6ranges3__45__cpo6cbeginE,(_ZN41_INTERNAL_6e8a9f0d_4_k_cu_b4ef4cdc_1481206thrust24THRUST_300001_SM_1000_NS12placeholders2_7E - _ZN41_INTERNAL_6e8a9f0d_4_k_cu_b4ef4cdc_1481204cuda3std6ranges3__45__cpo6cbeginE)
_ZN41_INTERNAL_6e8a9f0d_4_k_cu_b4ef4cdc_1481204cuda3std6ranges3__45__cpo6cbeginE:
	.zero		1
	.type		_ZN41_INTERNAL_6e8a9f0d_4_k_cu_b4ef4cdc_1481206thrust24THRUST_300001_SM_1000_NS12placeholders2_7E,@object
	.size		_ZN41_INTERNAL_6e8a9f0d_4_k_cu_b4ef4cdc_1481206thrust24THRUST_300001_SM_1000_NS12placeholders2_7E,(_ZN41_INTERNAL_6e8a9f0d_4_k_cu_b4ef4cdc_1481204cuda3std3__45__cpo7crbeginE - _ZN41_INTERNAL_6e8a9f0d_4_k_cu_b4ef4cdc_1481206thrust24THRUST_300001_SM_1000_NS12placeholders2_7E)
_ZN41_INTERNAL_6e8a9f0d_4_k_cu_b4ef4cdc_1481206thrust24THRUST_300001_SM_1000_NS12placeholders2_7E:
	.zero		1
	.type		_ZN41_INTERNAL_6e8a9f0d_4_k_cu_b4ef4cdc_1481204cuda3std3__45__cpo7crbeginE,@object
	.size		_ZN41_INTERNAL_6e8a9f0d_4_k_cu_b4ef4cdc_1481204cuda3std3__45__cpo7crbeginE,(_ZN41_INTERNAL_6e8a9f0d_4_k_cu_b4ef4cdc_1481204cuda3std6ranges3__45__cpo4nextE - _ZN41_INTERNAL_6e8a9f0d_4_k_cu_b4ef4cdc_1481204cuda3std3__45__cpo7crbeginE)
_ZN41_INTERNAL_6e8a9f0d_4_k_cu_b4ef4cdc_1481204cuda3std3__45__cpo7crbeginE:
	.zero		1
	.type		_ZN41_INTERNAL_6e8a9f0d_4_k_cu_b4ef4cdc_1481204cuda3std6ranges3__45__cpo4nextE,@object
	.size		_ZN41_INTERNAL_6e8a9f0d_4_k_cu_b4ef4cdc_1481204cuda3std6ranges3__45__cpo4nextE,(_ZN41_INTERNAL_6e8a9f0d_4_k_cu_b4ef4cdc_1481204cuda3std6ranges3__45__cpo4swapE - _ZN41_INTERNAL_6e8a9f0d_4_k_cu_b4ef4cdc_1481204cuda3std6ranges3__45__cpo4nextE)
_ZN41_INTERNAL_6e8a9f0d_4_k_cu_b4ef4cdc_1481204cuda3std6ranges3__45__cpo4nextE:
	.zero		1
	.type		_ZN41_INTERNAL_6e8a9f0d_4_k_cu_b4ef4cdc_1481204cuda3std6ranges3__45__cpo4swapE,@object
	.size		_ZN41_INTERNAL_6e8a9f0d_4_k_cu_b4ef4cdc_1481204cuda3std6ranges3__45__cpo4swapE,(_ZN41_INTERNAL_6e8a9f0d_4_k_cu_b4ef4cdc_1481206thrust24THRUST_300001_SM_1000_NS8cuda_cub10par_nosyncE - _ZN41_INTERNAL_6e8a9f0d_4_k_cu_b4ef4cdc_1481204cuda3std6ranges3__45__cpo4swapE)
_ZN41_INTERNAL_6e8a9f0d_4_k_cu_b4ef4cdc_1481204cuda3std6ranges3__45__cpo4swapE:
	.zero		1
	.type		_ZN41_INTERNAL_6e8a9f0d_4_k_cu_b4ef4cdc_1481206thrust24THRUST_300001_SM_1000_NS8cuda_cub10par_nosyncE,@object
	.size		_ZN41_INTERNAL_6e8a9f0d_4_k_cu_b4ef4cdc_1481206thrust24THRUST_300001_SM_1000_NS8cuda_cub10par_nosyncE,(_ZN41_INTERNAL_6e8a9f0d_4_k_cu_b4ef4cdc_1481206thrust24THRUST_300001_SM_1000_NS12placeholders2_9E - _ZN41_INTERNAL_6e8a9f0d_4_k_cu_b4ef4cdc_1481206thrust24THRUST_300001_SM_1000_NS8cuda_cub10par_nosyncE)
_ZN41_INTERNAL_6e8a9f0d_4_k_cu_b4ef4cdc_1481206thrust24THRUST_300001_SM_1000_NS8cuda_cub10par_nosyncE:
	.zero		1
	.type		_ZN41_INTERNAL_6e8a9f0d_4_k_cu_b4ef4cdc_1481206thrust24THRUST_300001_SM_1000_NS12placeholders2_9E,@object
	.size		_ZN41_INTERNAL_6e8a9f0d_4_k_cu_b4ef4cdc_1481206thrust24THRUST_300001_SM_1000_NS12placeholders2_9E,(_ZN41_INTERNAL_6e8a9f0d_4_k_cu_b4ef4cdc_1481204cuda3std3__443_GLOBAL__N__6e8a9f0d_4_k_cu_b4ef4cdc_1481206ignoreE - _ZN41_INTERNAL_6e8a9f0d_4_k_cu_b4ef4cdc_1481206thrust24THRUST_300001_SM_1000_NS12placeholders2_9E)
_ZN41_INTERNAL_6e8a9f0d_4_k_cu_b4ef4cdc_1481206thrust24THRUST_300001_SM_1000_NS12placeholders2_9E:
	.zero		1
	.type		_ZN41_INTERNAL_6e8a9f0d_4_k_cu_b4ef4cdc_1481204cuda3std3__443_GLOBAL__N__6e8a9f0d_4_k_cu_b4ef4cdc_1481206ignoreE,@object
	.size		_ZN41_INTERNAL_6e8a9f0d_4_k_cu_b4ef4cdc_1481204cuda3std3__443_GLOBAL__N__6e8a9f0d_4_k_cu_b4ef4cdc_1481206ignoreE,(_ZN41_INTERNAL_6e8a9f0d_4_k_cu_b4ef4cdc_1481204cuda3std6ranges3__45__cpo4dataE - _ZN41_INTERNAL_6e8a9f0d_4_k_cu_b4ef4cdc_1481204cuda3std3__443_GLOBAL__N__6e8a9f0d_4_k_cu_b4ef4cdc_1481206ignoreE)
_ZN41_INTERNAL_6e8a9f0d_4_k_cu_b4ef4cdc_1481204cuda3std3__443_GLOBAL__N__6e8a9f0d_4_k_cu_b4ef4cdc_1481206ignoreE:
	.zero		1
	.type		_ZN41_INTERNAL_6e8a9f0d_4_k_cu_b4ef4cdc_1481204cuda3std6ranges3__45__cpo4dataE,@object
	.size		_ZN41_INTERNAL_6e8a9f0d_4_k_cu_b4ef4cdc_1481204cuda3std6ranges3__45__cpo4dataE,(_ZN41_INTERNAL_6e8a9f0d_4_k_cu_b4ef4cdc_1481206thrust24THRUST_300001_SM_1000_NS12placeholders2_1E - _ZN41_INTERNAL_6e8a9f0d_4_k_cu_b4ef4cdc_1481204cuda3std6ranges3__45__cpo4dataE)
_ZN41_INTERNAL_6e8a9f0d_4_k_cu_b4ef4cdc_1481204cuda3std6ranges3__45__cpo4dataE:
	.zero		1
	.type		_ZN41_INTERNAL_6e8a9f0d_4_k_cu_b4ef4cdc_1481206thrust24THRUST_300001_SM_1000_NS12placeholders2_1E,@object
	.size		_ZN41_INTERNAL_6e8a9f0d_4_k_cu_b4ef4cdc_1481206thrust24THRUST_300001_SM_1000_NS12placeholders2_1E,(_ZN41_INTERNAL_6e8a9f0d_4_k_cu_b4ef4cdc_1481204cuda3std3__45__cpo5beginE - _ZN41_INTERNAL_6e8a9f0d_4_k_cu_b4ef4cdc_1481206thrust24THRUST_300001_SM_1000_NS12placeholders2_1E)
_ZN41_INTERNAL_6e8a9f0d_4_k_cu_b4ef4cdc_1481206thrust24THRUST_300001_SM_1000_NS12placeholders2_1E:
	.zero		1
	.type		_ZN41_INTERNAL_6e8a9f0d_4_k_cu_b4ef4cdc_1481204cuda3std3__45__cpo5beginE,@object
	.size		_ZN41_INTERNAL_6e8a9f0d_4_k_cu_b4ef4cdc_1481204cuda3std3__45__cpo5beginE,(_ZN41_INTERNAL_6e8a9f0d_4_k_cu_b4ef4cdc_1481204cuda3std6ranges3__45__cpo5beginE - _ZN41_INTERNAL_6e8a9f0d_4_k_cu_b4ef4cdc_1481204cuda3std3__45__cpo5beginE)
_ZN41_INTERNAL_6e8a9f0d_4_k_cu_b4ef4cdc_1481204cuda3std3__45__cpo5beginE:
	.zero		1
	.type		_ZN41_INTERNAL_6e8a9f0d_4_k_cu_b4ef4cdc_1481204cuda3std6ranges3__45__cpo5beginE,@object
	.size		_ZN41_INTERNAL_6e8a9f0d_4_k_cu_b4ef4cdc_1481204cuda3std6ranges3__45__cpo5beginE,(_ZN41_INTERNAL_6e8a9f0d_4_k_cu_b4ef4cdc_1481206thrust24THRUST_300001_SM_1000_NS12placeholders2_5E - _ZN41_INTERNAL_6e8a9f0d_4_k_cu_b4ef4cdc_1481204cuda3std6ranges3__45__cpo5beginE)
_ZN41_INTERNAL_6e8a9f0d_4_k_cu_b4ef4cdc_1481204cuda3std6ranges3__45__cpo5beginE:
	.zero		1
	.type		_ZN41_INTERNAL_6e8a9f0d_4_k_cu_b4ef4cdc_1481206thrust24THRUST_300001_SM_1000_NS12placeholders2_5E,@object
	.size		_ZN41_INTERNAL_6e8a9f0d_4_k_cu_b4ef4cdc_1481206thrust24THRUST_300001_SM_1000_NS12placeholders2_5E,(_ZN41_INTERNAL_6e8a9f0d_4_k_cu_b4ef4cdc_1481204cuda3std3__45__cpo6rbeginE - _ZN41_INTERNAL_6e8a9f0d_4_k_cu_b4ef4cdc_1481206thrust24THRUST_300001_SM_1000_NS12placeholders2_5E)
_ZN41_INTERNAL_6e8a9f0d_4_k_cu_b4ef4cdc_1481206thrust24THRUST_300001_SM_1000_NS12placeholders2_5E:
	.zero		1
	.type		_ZN41_INTERNAL_6e8a9f0d_4_k_cu_b4ef4cdc_1481204cuda3std3__45__cpo6rbeginE,@object
	.size		_ZN41_INTERNAL_6e8a9f0d_4_k_cu_b4ef4cdc_1481204cuda3std3__45__cpo6rbeginE,(_ZN41_INTERNAL_6e8a9f0d_4_k_cu_b4ef4cdc_1481204cuda3std6ranges3__45__cpo7advanceE - _ZN41_INTERNAL_6e8a9f0d_4_k_cu_b4ef4cdc_1481204cuda3std3__45__cpo6rbeginE)
_ZN41_INTERNAL_6e8a9f0d_4_k_cu_b4ef4cdc_1481204cuda3std3__45__cpo6rbeginE:
	.zero		1
	.type		_ZN41_INTERNAL_6e8a9f0d_4_k_cu_b4ef4cdc_1481204cuda3std6ranges3__45__cpo7advanceE,@object
	.size		_ZN41_INTERNAL_6e8a9f0d_4_k_cu_b4ef4cdc_1481204cuda3std6ranges3__45__cpo7advanceE,(_ZN41_INTERNAL_6e8a9f0d_4_k_cu_b4ef4cdc_1481204cuda3std3__47nulloptE - _ZN41_INTERNAL_6e8a9f0d_4_k_cu_b4ef4cdc_1481204cuda3std6ranges3__45__cpo7advanceE)
_ZN41_INTERNAL_6e8a9f0d_4_k_cu_b4ef4cdc_1481204cuda3std6ranges3__45__cpo7advanceE:
	.zero		1
	.type		_ZN41_INTERNAL_6e8a9f0d_4_k_cu_b4ef4cdc_1481204cuda3std3__47nulloptE,@object
	.size		_ZN41_INTERNAL_6e8a9f0d_4_k_cu_b4ef4cdc_1481204cuda3std3__47nulloptE,(_ZN41_INTERNAL_6e8a9f0d_4_k_cu_b4ef4cdc_1481204cuda3std6ranges3__45__cpo8distanceE - _ZN41_INTERNAL_6e8a9f0d_4_k_cu_b4ef4cdc_1481204cuda3std3__47nulloptE)
_ZN41_INTERNAL_6e8a9f0d_4_k_cu_b4ef4cdc_1481204cuda3std3__47nulloptE:
	.zero		1
	.type		_ZN41_INTERNAL_6e8a9f0d_4_k_cu_b4ef4cdc_1481204cuda3std6ranges3__45__cpo8distanceE,@object
	.size		_ZN41_INTERNAL_6e8a9f0d_4_k_cu_b4ef4cdc_1481204cuda3std6ranges3__45__cpo8distanceE,(_ZN41_INTERNAL_6e8a9f0d_4_k_cu_b4ef4cdc_1481206thrust24THRUST_300001_SM_1000_NS12placeholders3_10E - _ZN41_INTERNAL_6e8a9f0d_4_k_cu_b4ef4cdc_1481204cuda3std6ranges3__45__cpo8distanceE)
_ZN41_INTERNAL_6e8a9f0d_4_k_cu_b4ef4cdc_1481204cuda3std6ranges3__45__cpo8distanceE:
	.zero		1
	.type		_ZN41_INTERNAL_6e8a9f0d_4_k_cu_b4ef4cdc_1481206thrust24THRUST_300001_SM_1000_NS12placeholders3_10E,@object
	.size		_ZN41_INTERNAL_6e8a9f0d_4_k_cu_b4ef4cdc_1481206thrust24THRUST_300001_SM_1000_NS12placeholders3_10E,(_ZN41_INTERNAL_6e8a9f0d_4_k_cu_b4ef4cdc_1481204cuda3std3__419piecewise_constructE - _ZN41_INTERNAL_6e8a9f0d_4_k_cu_b4ef4cdc_1481206thrust24THRUST_300001_SM_1000_NS12placeholders3_10E)
_ZN41_INTERNAL_6e8a9f0d_4_k_cu_b4ef4cdc_1481206thrust24THRUST_300001_SM_1000_NS12placeholders3_10E:
	.zero		1
	.type		_ZN41_INTERNAL_6e8a9f0d_4_k_cu_b4ef4cdc_1481204cuda3std3__419piecewise_constructE,@object
	.size		_ZN41_INTERNAL_6e8a9f0d_4_k_cu_b4ef4cdc_1481204cuda3std3__419piecewise_constructE,(_ZN41_INTERNAL_6e8a9f0d_4_k_cu_b4ef4cdc_1481204cuda3std6ranges3__45__cpo5cdataE - _ZN41_INTERNAL_6e8a9f0d_4_k_cu_b4ef4cdc_1481204cuda3std3__419piecewise_constructE)
_ZN41_INTERNAL_6e8a9f0d_4_k_cu_b4ef4cdc_1481204cuda3std3__419piecewise_constructE:
	.zero		1
	.type		_ZN41_INTERNAL_6e8a9f0d_4_k_cu_b4ef4cdc_1481204cuda3std6ranges3__45__cpo5cdataE,@object
	.size		_ZN41_INTERNAL_6e8a9f0d_4_k_cu_b4ef4cdc_1481204cuda3std6ranges3__45__cpo5cdataE,(_ZN41_INTERNAL_6e8a9f0d_4_k_cu_b4ef4cdc_1481206thrust24THRUST_300001_SM_1000_NS12placeholders2_2E - _ZN41_INTERNAL_6e8a9f0d_4_k_cu_b4ef4cdc_1481204cuda3std6ranges3__45__cpo5cdataE)
_ZN41_INTERNAL_6e8a9f0d_4_k_cu_b4ef4cdc_1481204cuda3std6ranges3__45__cpo5cdataE:
	.zero		1
	.type		_ZN41_INTERNAL_6e8a9f0d_4_k_cu_b4ef4cdc_1481206thrust24THRUST_300001_SM_1000_NS12placeholders2_2E,@object
	.size		_ZN41_INTERNAL_6e8a9f0d_4_k_cu_b4ef4cdc_1481206thrust24THRUST_300001_SM_1000_NS12placeholders2_2E,(_ZN41_INTERNAL_6e8a9f0d_4_k_cu_b4ef4cdc_1481204cuda3std3__45__cpo3endE - _ZN41_INTERNAL_6e8a9f0d_4_k_cu_b4ef4cdc_1481206thrust24THRUST_300001_SM_1000_NS12placeholders2_2E)
_ZN41_INTERNAL_6e8a9f0d_4_k_cu_b4ef4cdc_1481206thrust24THRUST_300001_SM_1000_NS12placeholders2_2E:
	.zero		1
	.type		_ZN41_INTERNAL_6e8a9f0d_4_k_cu_b4ef4cdc_1481204cuda3std3__45__cpo3endE,@object
	.size		_ZN41_INTERNAL_6e8a9f0d_4_k_cu_b4ef4cdc_1481204cuda3std3__45__cpo3endE,(_ZN41_INTERNAL_6e8a9f0d_4_k_cu_b4ef4cdc_1481204cuda3std6ranges3__45__cpo3endE - _ZN41_INTERNAL_6e8a9f0d_4_k_cu_b4ef4cdc_1481204cuda3std3__45__cpo3endE)
_ZN41_INTERNAL_6e8a9f0d_4_k_cu_b4ef4cdc_1481204cuda3std3__45__cpo3endE:
	.zero		1
	.type		_ZN41_INTERNAL_6e8a9f0d_4_k_cu_b4ef4cdc_1481204cuda3std6ranges3__45__cpo3endE,@object
	.size		_ZN41_INTERNAL_6e8a9f0d_4_k_cu_b4ef4cdc_1481204cuda3std6ranges3__45__cpo3endE,(_ZN41_INTERNAL_6e8a9f0d_4_k_cu_b4ef4cdc_1481206thrust24THRUST_300001_SM_1000_NS12placeholders2_6E - _ZN41_INTERNAL_6e8a9f0d_4_k_cu_b4ef4cdc_1481204cuda3std6ranges3__45__cpo3endE)
_ZN41_INTERNAL_6e8a9f0d_4_k_cu_b4ef4cdc_1481204cuda3std6ranges3__45__cpo3endE:
	.zero		1
	.type		_ZN41_INTERNAL_6e8a9f0d_4_k_cu_b4ef4cdc_1481206thrust24THRUST_300001_SM_1000_NS12placeholders2_6E,@object
	.size		_ZN41_INTERNAL_6e8a9f0d_4_k_cu_b4ef4cdc_1481206thrust24THRUST_300001_SM_1000_NS12placeholders2_6E,(_ZN41_INTERNAL_6e8a9f0d_4_k_cu_b4ef4cdc_1481204cuda3std3__45__cpo4rendE - _ZN41_INTERNAL_6e8a9f0d_4_k_cu_b4ef4cdc_1481206thrust24THRUST_300001_SM_1000_NS12placeholders2_6E)
_ZN41_INTERNAL_6e8a9f0d_4_k_cu_b4ef4cdc_1481206thrust24THRUST_300001_SM_1000_NS12placeholders2_6E:
	.zero		1
	.type		_ZN41_INTERNAL_6e8a9f0d_4_k_cu_b4ef4cdc_1481204cuda3std3__45__cpo4rendE,@object
	.size		_ZN41_INTERNAL_6e8a9f0d_4_k_cu_b4ef4cdc_1481204cuda3std3__45__cpo4rendE,(_ZN41_INTERNAL_6e8a9f0d_4_k_cu_b4ef4cdc_1481204cuda3std6ranges3__45__cpo9iter_swapE - _ZN41_INTERNAL_6e8a9f0d_4_k_cu_b4ef4cdc_1481204cuda3std3__45__cpo4rendE)
_ZN41_INTERNAL_6e8a9f0d_4_k_cu_b4ef4cdc_1481204cuda3std3__45__cpo4rendE:
	.zero		1
	.type		_ZN41_INTERNAL_6e8a9f0d_4_k_cu_b4ef4cdc_1481204cuda3std6ranges3__45__cpo9iter_swapE,@object
	.size		_ZN41_INTERNAL_6e8a9f0d_4_k_cu_b4ef4cdc_1481204cuda3std6ranges3__45__cpo9iter_swapE,(_ZN41_INTERNAL_6e8a9f0d_4_k_cu_b4ef4cdc_1481204cuda3std3__48unexpectE - _ZN41_INTERNAL_6e8a9f0d_4_k_cu_b4ef4cdc_1481204cuda3std6ranges3__45__cpo9iter_swapE)
_ZN41_INTERNAL_6e8a9f0d_4_k_cu_b4ef4cdc_1481204cuda3std6ranges3__45__cpo9iter_swapE:
	.zero		1
	.type		_ZN41_INTERNAL_6e8a9f0d_4_k_cu_b4ef4cdc_1481204cuda3std3__48unexpectE,@object
	.size		_ZN41_INTERNAL_6e8a9f0d_4_k_cu_b4ef4cdc_1481204cuda3std3__48unexpectE,(_ZN41_INTERNAL_6e8a9f0d_4_k_cu_b4ef4cdc_1481206thrust24THRUST_300001_SM_1000_NS8cuda_cub3parE - _ZN41_INTERNAL_6e8a9f0d_4_k_cu_b4ef4cdc_1481204cuda3std3__48unexpectE)
_ZN41_INTERNAL_6e8a9f0d_4_k_cu_b4ef4cdc_1481204cuda3std3__48unexpectE:
	.zero		1
	.type		_ZN41_INTERNAL_6e8a9f0d_4_k_cu_b4ef4cdc_1481206thrust24THRUST_300001_SM_1000_NS8cuda_cub3parE,@object
	.size		_ZN41_INTERNAL_6e8a9f0d_4_k_cu_b4ef4cdc_1481206thrust24THRUST_300001_SM_1000_NS8cuda_cub3parE,(_ZN41_INTERNAL_6e8a9f0d_4_k_cu_b4ef4cdc_1481206thrust24THRUST_300001_SM_1000_NS12placeholders2_4E - _ZN41_INTERNAL_6e8a9f0d_4_k_cu_b4ef4cdc_1481206thrust24THRUST_300001_SM_1000_NS8cuda_cub3parE)
_ZN41_INTERNAL_6e8a9f0d_4_k_cu_b4ef4cdc_1481206thrust24THRUST_300001_SM_1000_NS8cuda_cub3parE:
	.zero		1
	.type		_ZN41_INTERNAL_6e8a9f0d_4_k_cu_b4ef4cdc_1481206thrust24THRUST_300001_SM_1000_NS12placeholders2_4E,@object
	.size		_ZN41_INTERNAL_6e8a9f0d_4_k_cu_b4ef4cdc_1481206thrust24THRUST_300001_SM_1000_NS12placeholders2_4E,(_ZN41_INTERNAL_6e8a9f0d_4_k_cu_b4ef4cdc_1481204cuda3std3__45__cpo4cendE - _ZN41_INTERNAL_6e8a9f0d_4_k_cu_b4ef4cdc_1481206thrust24THRUST_300001_SM_1000_NS12placeholders2_4E)
_ZN41_INTERNAL_6e8a9f0d_4_k_cu_b4ef4cdc_1481206thrust24THRUST_300001_SM_1000_NS12placeholders2_4E:
	.zero		1
	.type		_ZN41_INTERNAL_6e8a9f0d_4_k_cu_b4ef4cdc_1481204cuda3std3__45__cpo4cendE,@object
	.size		_ZN41_INTERNAL_6e8a9f0d_4_k_cu_b4ef4cdc_1481204cuda3std3__45__cpo4cendE,(_ZN41_INTERNAL_6e8a9f0d_4_k_cu_b4ef4cdc_1481204cuda3std6ranges3__45__cpo4cendE - _ZN41_INTERNAL_6e8a9f0d_4_k_cu_b4ef4cdc_1481204cuda3std3__45__cpo4cendE)
_ZN41_INTERNAL_6e8a9f0d_4_k_cu_b4ef4cdc_1481204cuda3std3__45__cpo4cendE:
	.zero		1
	.type		_ZN41_INTERNAL_6e8a9f0d_4_k_cu_b4ef4cdc_1481204cuda3std6ranges3__45__cpo4cendE,@object
	.size		_ZN41_INTERNAL_6e8a9f0d_4_k_cu_b4ef4cdc_1481204cuda3std6ranges3__45__cpo4cendE,(_ZN41_INTERNAL_6e8a9f0d_4_k_cu_b4ef4cdc_1481204cuda3std3__420unreachable_sentinelE - _ZN41_INTERNAL_6e8a9f0d_4_k_cu_b4ef4cdc_1481204cuda3std6ranges3__45__cpo4cendE)
_ZN41_INTERNAL_6e8a9f0d_4_k_cu_b4ef4cdc_1481204cuda3std6ranges3__45__cpo4cendE:
	.zero		1
	.type		_ZN41_INTERNAL_6e8a9f0d_4_k_cu_b4ef4cdc_1481204cuda3std3__420unreachable_sentinelE,@object
	.size		_ZN41_INTERNAL_6e8a9f0d_4_k_cu_b4ef4cdc_1481204cuda3std3__420unreachable_sentinelE,(_ZN41_INTERNAL_6e8a9f0d_4_k_cu_b4ef4cdc_1481204cuda3std6ranges3__45__cpo5ssizeE - _ZN41_INTERNAL_6e8a9f0d_4_k_cu_b4ef4cdc_1481204cuda3std3__420unreachable_sentinelE)
_ZN41_INTERNAL_6e8a9f0d_4_k_cu_b4ef4cdc_1481204cuda3std3__420unreachable_sentinelE:
	.zero		1
	.type		_ZN41_INTERNAL_6e8a9f0d_4_k_cu_b4ef4cdc_1481204cuda3std6ranges3__45__cpo5ssizeE,@object
	.size		_ZN41_INTERNAL_6e8a9f0d_4_k_cu_b4ef4cdc_1481204cuda3std6ranges3__45__cpo5ssizeE,(_ZN41_INTERNAL_6e8a9f0d_4_k_cu_b4ef4cdc_1481206thrust24THRUST_300001_SM_1000_NS12placeholders2_8E - _ZN41_INTERNAL_6e8a9f0d_4_k_cu_b4ef4cdc_1481204cuda3std6ranges3__45__cpo5ssizeE)
_ZN41_INTERNAL_6e8a9f0d_4_k_cu_b4ef4cdc_1481204cuda3std6ranges3__45__cpo5ssizeE:
	.zero		1
	.type		_ZN41_INTERNAL_6e8a9f0d_4_k_cu_b4ef4cdc_1481206thrust24THRUST_300001_SM_1000_NS12placeholders2_8E,@object
	.size		_ZN41_INTERNAL_6e8a9f0d_4_k_cu_b4ef4cdc_1481206thrust24THRUST_300001_SM_1000_NS12placeholders2_8E,(_ZN41_INTERNAL_6e8a9f0d_4_k_cu_b4ef4cdc_1481204cuda3std3__45__cpo5crendE - _ZN41_INTERNAL_6e8a9f0d_4_k_cu_b4ef4cdc_1481206thrust24THRUST_300001_SM_1000_NS12placeholders2_8E)
_ZN41_INTERNAL_6e8a9f0d_4_k_cu_b4ef4cdc_1481206thrust24THRUST_300001_SM_1000_NS12placeholders2_8E:
	.zero		1
	.type		_ZN41_INTERNAL_6e8a9f0d_4_k_cu_b4ef4cdc_1481204cuda3std3__45__cpo5crendE,@object
	.size		_ZN41_INTERNAL_6e8a9f0d_4_k_cu_b4ef4cdc_1481204cuda3std3__45__cpo5crendE,(_ZN41_INTERNAL_6e8a9f0d_4_k_cu_b4ef4cdc_1481204cuda3std6ranges3__45__cpo4prevE - _ZN41_INTERNAL_6e8a9f0d_4_k_cu_b4ef4cdc_1481204cuda3std3__45__cpo5crendE)
_ZN41_INTERNAL_6e8a9f0d_4_k_cu_b4ef4cdc_1481204cuda3std3__45__cpo5crendE:
	.zero		1
	.type		_ZN41_INTERNAL_6e8a9f0d_4_k_cu_b4ef4cdc_1481204cuda3std6ranges3__45__cpo4prevE,@object
	.size		_ZN41_INTERNAL_6e8a9f0d_4_k_cu_b4ef4cdc_1481204cuda3std6ranges3__45__cpo4prevE,(_ZN41_INTERNAL_6e8a9f0d_4_k_cu_b4ef4cdc_1481204cuda3std6ranges3__45__cpo9iter_moveE - _ZN41_INTERNAL_6e8a9f0d_4_k_cu_b4ef4cdc_1481204cuda3std6ranges3__45__cpo4prevE)
_ZN41_INTERNAL_6e8a9f0d_4_k_cu_b4ef4cdc_1481204cuda3std6ranges3__45__cpo4prevE:
	.zero		1
	.type		_ZN41_INTERNAL_6e8a9f0d_4_k_cu_b4ef4cdc_1481204cuda3std6ranges3__45__cpo9iter_moveE,@object
	.size		_ZN41_INTERNAL_6e8a9f0d_4_k_cu_b4ef4cdc_1481204cuda3std6ranges3__45__cpo9iter_moveE,(_ZN41_INTERNAL_6e8a9f0d_4_k_cu_b4ef4cdc_1481206thrust24THRUST_300001_SM_1000_NS6system6detail10sequential3seqE - _ZN41_INTERNAL_6e8a9f0d_4_k_cu_b4ef4cdc_1481204cuda3std6ranges3__45__cpo9iter_moveE)
_ZN41_INTERNAL_6e8a9f0d_4_k_cu_b4ef4cdc_1481204cuda3std6ranges3__45__cpo9iter_moveE:
	.zero		1
	.type		_ZN41_INTERNAL_6e8a9f0d_4_k_cu_b4ef4cdc_1481206thrust24THRUST_300001_SM_1000_NS6system6detail10sequential3seqE,@object
	.size		_ZN41_INTERNAL_6e8a9f0d_4_k_cu_b4ef4cdc_1481206thrust24THRUST_300001_SM_1000_NS6system6detail10sequential3seqE,(.L_31 - _ZN41_INTERNAL_6e8a9f0d_4_k_cu_b4ef4cdc_1481206thrust24THRUST_300001_SM_1000_NS6system6detail10sequential3seqE)
_ZN41_INTERNAL_6e8a9f0d_4_k_cu_b4ef4cdc_1481206thrust24THRUST_300001_SM_1000_NS6system6detail10sequential3seqE:
	.zero		1
.L_31:


//--------------------- .nv.constant0._ZN3cub18CUB_300001_SM_10006detail11EmptyKernelIvEEvv --------------------------
	.section	.nv.constant0._ZN3cub18CUB_300001_SM_10006detail11EmptyKernelIvEEvv,"a",@progbits
	.sectionflags	@""
	.align	4
.nv.constant0._ZN3cub18CUB_300001_SM_10006detail11EmptyKernelIvEEvv:
	.zero		896


//--------------------- SYMBOLS --------------------------

	.type		.nv.reservedSmem.offset0,@object
	.size		.nv.reservedSmem.offset0,0x4
